	.headerflags	@"EF_CUDA_TEXMODE_UNIFIED EF_CUDA_64BIT_ADDRESS EF_CUDA_ACCELERATORS EF_CUDA_SM90 EF_CUDA_VIRTUAL_SM(EF_CUDA_SM90)"
	.elftype	@"ET_EXEC"


//--------------------- .nv.info                  --------------------------
	.section	.nv.info,"",@"SHT_CUDA_INFO"
	.align	4


	//----- nvinfo : EIATTR_REGCOUNT
	.align		4
        /*0000*/ 	.byte	0x04, 0x2f
        /*0002*/ 	.short	(.L_3 - .L_2)
	.align		4
.L_2:
        /*0004*/ 	.word	index@(triton_poi_fused__native_batch_norm_legit_no_training_relu_44)
        /*0008*/ 	.word	0x00000022


	//----- nvinfo : EIATTR_MIN_STACK_SIZE
	.align		4
.L_3:
        /*000c*/ 	.byte	0x04, 0x12
        /*000e*/ 	.short	(.L_5 - .L_4)
	.align		4
.L_4:
        /*0010*/ 	.word	index@(triton_poi_fused__native_batch_norm_legit_no_training_relu_44)
        /*0014*/ 	.word	0x00000000


	//----- nvinfo : EIATTR_FRAME_SIZE
	.align		4
.L_5:
        /*0018*/ 	.byte	0x04, 0x11
        /*001a*/ 	.short	(.L_7 - .L_6)
	.align		4
.L_6:
        /*001c*/ 	.word	index@(triton_poi_fused__native_batch_norm_legit_no_training_relu_44)
        /*0020*/ 	.word	0x00000000


	//----- nvinfo : EIATTR_MIN_STACK_SIZE
	.align		4
.L_7:
        /*0024*/ 	.byte	0x04, 0x12
        /*0026*/ 	.short	(.L_9 - .L_8)
	.align		4
.L_8:
        /*0028*/ 	.word	index@(triton_poi_fused__native_batch_norm_legit_no_training_relu_44)
        /*002c*/ 	.word	0x00000000
.L_9:


//--------------------- .nv.info.triton_poi_fused__native_batch_norm_legit_no_training_relu_44 --------------------------
	.section	.nv.info.triton_poi_fused__native_batch_norm_legit_no_training_relu_44,"",@"SHT_CUDA_INFO"
	.sectionflags	@""
	.align	4


	//----- nvinfo : EIATTR_CUDA_API_VERSION
	.align		4
        /*0000*/ 	.byte	0x04, 0x37
        /*0002*/ 	.short	(.L_11 - .L_10)
.L_10:
        /*0004*/ 	.word	0x0000007c


	//----- nvinfo : EIATTR_KPARAM_INFO
	.align		4
.L_11:
        /*0008*/ 	.byte	0x04, 0x17
        /*000a*/ 	.short	(.L_13 - .L_12)
.L_12:
        /*000c*/ 	.word	0x00000000
        /*0010*/ 	.short	0x0007
        /*0012*/ 	.short	0x0034
        /*0014*/ 	.byte	0x00, 0xf0, 0x11, 0x00


	//----- nvinfo : EIATTR_KPARAM_INFO
	.align		4
.L_13:
        /*0018*/ 	.byte	0x04, 0x17
        /*001a*/ 	.short	(.L_15 - .L_14)
.L_14:
        /*001c*/ 	.word	0x00000000
        /*0020*/ 	.short	0x0006
        /*0022*/ 	.short	0x0030
        /*0024*/ 	.byte	0x00, 0xf0, 0x11, 0x00


	//----- nvinfo : EIATTR_KPARAM_INFO
	.align		4
.L_15:
        /*0028*/ 	.byte	0x04, 0x17
        /*002a*/ 	.short	(.L_17 - .L_16)
.L_16:
        /*002c*/ 	.word	0x00000000
        /*0030*/ 	.short	0x0005
        /*0032*/ 	.short	0x0028
        /*0034*/ 	.byte	0x00, 0xf4, 0x21, 0x00


	//----- nvinfo : EIATTR_KPARAM_INFO
	.align		4
.L_17:
        /*0038*/ 	.byte	0x04, 0x17
        /*003a*/ 	.short	(.L_19 - .L_18)
.L_18:
        /*003c*/ 	.word	0x00000000
        /*0040*/ 	.short	0x0004
        /*0042*/ 	.short	0x0020
        /*0044*/ 	.byte	0x00, 0xf4, 0x21, 0x00


	//----- nvinfo : EIATTR_KPARAM_INFO
	.align		4
.L_19:
        /*0048*/ 	.byte	0x04, 0x17
        /*004a*/ 	.short	(.L_21 - .L_20)
.L_20:
        /*004c*/ 	.word	0x00000000
        /*0050*/ 	.short	0x0003
        /*0052*/ 	.short	0x0018
        /*0054*/ 	.byte	0x00, 0xf4, 0x21, 0x00


	//----- nvinfo : EIATTR_KPARAM_INFO
	.align		4
.L_21:
        /*0058*/ 	.byte	0x04, 0x17
        /*005a*/ 	.short	(.L_23 - .L_22)
.L_22:
        /*005c*/ 	.word	0x00000000
        /*0060*/ 	.short	0x0002
        /*0062*/ 	.short	0x0010
        /*0064*/ 	.byte	0x00, 0xf4, 0x21, 0x00


	//----- nvinfo : EIATTR_KPARAM_INFO
	.align		4
.L_23:
        /*0068*/ 	.byte	0x04, 0x17
        /*006a*/ 	.short	(.L_25 - .L_24)
.L_24:
        /*006c*/ 	.word	0x00000000
        /*0070*/ 	.short	0x0001
        /*0072*/ 	.short	0x0008
        /*0074*/ 	.byte	0x00, 0xf4, 0x21, 0x00


	//----- nvinfo : EIATTR_KPARAM_INFO
	.align		4
.L_25:
        /*0078*/ 	.byte	0x04, 0x17
        /*007a*/ 	.short	(.L_27 - .L_26)
.L_26:
        /*007c*/ 	.word	0x00000000
        /*0080*/ 	.short	0x0000
        /*0082*/ 	.short	0x0000
        /*0084*/ 	.byte	0x00, 0xf4, 0x21, 0x00


	//----- nvinfo : EIATTR_SPARSE_MMA_MASK
	.align		4
.L_27:
        /*0088*/ 	.byte	0x03, 0x50
        /*008a*/ 	.short	0x0000


	//----- nvinfo : EIATTR_MAXREG_COUNT
	.align		4
        /*008c*/ 	.byte	0x03, 0x1b
        /*008e*/ 	.short	0x00ff


	//----- nvinfo : EIATTR_EXIT_INSTR_OFFSETS
	.align		4
        /*0090*/ 	.byte	0x04, 0x1c
        /*0092*/ 	.short	(.L_29 - .L_28)


	//   ....[0]....
.L_28:
        /*0094*/ 	.word	0x00001240


	//   ....[1]....
        /*0098*/ 	.word	0x00001310


	//----- nvinfo : EIATTR_REQNTID
	.align		4
.L_29:
        /*009c*/ 	.byte	0x04, 0x10
        /*009e*/ 	.short	(.L_31 - .L_30)
.L_30:
        /*00a0*/ 	.word	0x00000100
        /*00a4*/ 	.word	0x00000001
        /*00a8*/ 	.word	0x00000001


	//----- nvinfo : EIATTR_CBANK_PARAM_SIZE
	.align		4
.L_31:
        /*00ac*/ 	.byte	0x03, 0x19
        /*00ae*/ 	.short	0x0038


	//----- nvinfo : EIATTR_PARAM_CBANK
	.align		4
        /*00b0*/ 	.byte	0x04, 0x0a
        /*00b2*/ 	.short	(.L_33 - .L_32)
	.align		4
.L_32:
        /*00b4*/ 	.word	index@(.nv.constant0.triton_poi_fused__native_batch_norm_legit_no_training_relu_44)
        /*00b8*/ 	.short	0x0210
        /*00ba*/ 	.short	0x0038


	//----- nvinfo : EIATTR_SW_WAR
	.align		4
.L_33:
        /*00bc*/ 	.byte	0x04, 0x36
        /*00be*/ 	.short	(.L_35 - .L_34)
.L_34:
        /*00c0*/ 	.word	0x00000008
.L_35:


//--------------------- .nv.callgraph             --------------------------
	.section	.nv.callgraph,"",@"SHT_CUDA_CALLGRAPH"
	.align	4
	.sectionentsize	8
	.align		4
        /*0000*/ 	.word	0x00000000
	.align		4
        /*0004*/ 	.word	0xffffffff
	.align		4
        /*0008*/ 	.word	0x00000000
	.align		4
        /*000c*/ 	.word	0xfffffffe
	.align		4
        /*0010*/ 	.word	0x00000000
	.align		4
        /*0014*/ 	.word	0xfffffffd
	.align		4
        /*0018*/ 	.word	0x00000000
	.align		4
        /*001c*/ 	.word	0xfffffffc


//--------------------- .nv.constant4             --------------------------
	.section	.nv.constant4,"a",@progbits
	.align	8
	.align		8
.nv.constant4:
        /*0000*/ 	.dword	_$_str
	.align		8
        /*0008*/ 	.dword	_$_str_$_2


//--------------------- .text.triton_poi_fused__native_batch_norm_legit_no_training_relu_44 --------------------------
	.section	.text.triton_poi_fused__native_batch_norm_legit_no_training_relu_44,"ax",@progbits
	.sectionflags	@"SHF_BARRIERS=1"
	.align	128
        .global         triton_poi_fused__native_batch_norm_legit_no_training_relu_44
        .type           triton_poi_fused__native_batch_norm_legit_no_training_relu_44,@function
        .size           triton_poi_fused__native_batch_norm_legit_no_training_relu_44,(.L_x_1 - triton_poi_fused__native_batch_norm_legit_no_training_relu_44)
        .other          triton_poi_fused__native_batch_norm_legit_no_training_relu_44,@"STO_CUDA_ENTRY STV_DEFAULT"
triton_poi_fused__native_batch_norm_legit_no_training_relu_44:
.text.triton_poi_fused__native_batch_norm_legit_no_training_relu_44:
[----:B------:R-:W0:Y:S02]  /*0000*/  LDC R1, c[0x0][0x28] ;  /* 0x00000a00ff017b82 */ /* 0x000e240000000800 */
[----:B------:R-:W1:Y:S01]  /*0010*/  S2R R2, SR_CTAID.Y ;  /* 0x0000000000027919 */ /* 0x000e620000002600 */
[----:B------:R-:W2:Y:S01]  /*0020*/  LDC.64 R30, c[0x0][0x210] ;  /* 0x00008400ff1e7b82 */ /* 0x000ea20000000a00 */
[----:B------:R-:W-:Y:S02]  /*0030*/  CS2R R4, SRZ ;  /* 0x0000000000047805 */ /* 0x000fe4000001ff00 */
[----:B------:R-:W-:Y:S01]  /*0040*/  CS2R R6, SRZ ;  /* 0x0000000000067805 */ /* 0x000fe2000001ff00 */
[----:B------:R-:W3:Y:S01]  /*0050*/  S2R R8, SR_TID.X ;  /* 0x0000000000087919 */ /* 0x000ee20000002100 */
[----:B------:R-:W-:Y:S01]  /*0060*/  ULDC.64 UR6, c[0x0][0x208] ;  /* 0x0000820000067ab9 */ /* 0x000fe20000000a00 */
[----:B------:R-:W4:Y:S02]  /*0070*/  S2R R10, SR_CTAID.X ;  /* 0x00000000000a7919 */ /* 0x000f240000002500 */
[----:B------:R-:W5:Y:S01]  /*0080*/  LDC.64 R28, c[0x0][0x218] ;  /* 0x00008600ff1c7b82 */ /* 0x000f620000000a00 */
[----:B-1----:R-:W-:-:S02]  /*0090*/  IMAD.SHL.U32 R2, R2, 0x40, RZ ;  /* 0x0000004002027824 */ /* 0x002fc400078e00ff */
[----:B---3--:R-:W-:-:S05]  /*00a0*/  IMAD.SHL.U32 R21, R8, 0x4, RZ ;  /* 0x0000000408157824 */ /* 0x008fca00078e00ff */
[----:B------:R-:W-:-:S04]  /*00b0*/  LOP3.LUT R24, R2, 0x3c, R21, 0xf8, !PT ;  /* 0x0000003c02187812 */ /* 0x000fc800078ef815 */
[C---:B------:R-:W-:Y:S01]  /*00c0*/  ISETP.GE.AND P0, PT, R24.reuse, 0x300, PT ;  /* 0x000003001800780c */ /* 0x040fe20003f06270 */
[----:B------:R-:W-:-:S05]  /*00d0*/  IMAD.HI R0, R24, 0x2aaaaaab, RZ ;  /* 0x2aaaaaab18007827 */ /* 0x000fca00078e02ff */
[----:B------:R-:W-:-:S04]  /*00e0*/  SHF.R.U32.HI R3, RZ, 0x1f, R0 ;  /* 0x0000001fff037819 */ /* 0x000fc80000011600 */
[----:B------:R-:W-:Y:S01]  /*00f0*/  LEA.HI.SX32 R15, R0, R3, 0x1b ;  /* 0x00000003000f7211 */ /* 0x000fe200078fdaff */
[----:B----4-:R-:W-:Y:S01]  /*0100*/  IMAD.SHL.U32 R0, R10, 0x40, RZ ;  /* 0x000000400a007824 */ /* 0x010fe200078e00ff */
[----:B------:R-:W-:Y:S02]  /*0110*/  SHF.R.U32.HI R3, RZ, 0x4, R8 ;  /* 0x00000004ff037819 */ /* 0x000fe40000011608 */
[----:B------:R-:W-:Y:S02]  /*0120*/  CS2R R8, SRZ ;  /* 0x0000000000087805 */ /* 0x000fe4000001ff00 */
[----:B------:R-:W-:Y:S01]  /*0130*/  CS2R R10, SRZ ;  /* 0x00000000000a7805 */ /* 0x000fe2000001ff00 */
[----:B------:R-:W-:Y:S01]  /*0140*/  IMAD R24, R15, -0xc0, R24 ;  /* 0xffffff400f187824 */ /* 0x000fe200078e0218 */
[----:B------:R-:W-:-:S03]  /*0150*/  SGXT.U32 R3, R3, 0x4 ;  /* 0x000000040303781a */ /* 0x000fc60000000000 */
[----:B------:R-:W-:Y:S01]  /*0160*/  IMAD R15, R15, 0x3000, R24 ;  /* 0x000030000f0f7824 */ /* 0x000fe200078e0218 */
[----:B------:R-:W-:Y:S02]  /*0170*/  LOP3.LUT R12, R0, R3, RZ, 0xfc, !PT ;  /* 0x00000003000c7212 */ /* 0x000fe400078efcff */
[----:B------:R-:W-:Y:S02]  /*0180*/  LOP3.LUT R13, R0, 0x10, R3, 0xfe, !PT ;  /* 0x00000010000d7812 */ /* 0x000fe400078efe03 */
[C---:B------:R-:W-:Y:S01]  /*0190*/  ISETP.LT.AND P1, PT, R12.reuse, 0x40, !P0 ;  /* 0x000000400c00780c */ /* 0x040fe20004721270 */
[--C-:B------:R-:W-:Y:S01]  /*01a0*/  IMAD R19, R12, 0xc0, R15.reuse ;  /* 0x000000c00c137824 */ /* 0x100fe200078e020f */
[C---:B------:R-:W-:Y:S01]  /*01b0*/  ISETP.LT.AND P2, PT, R13.reuse, 0x40, !P0 ;  /* 0x000000400d00780c */ /* 0x040fe20004741270 */
[----:B------:R-:W-:Y:S01]  /*01c0*/  IMAD R23, R13, 0xc0, R15 ;  /* 0x000000c00d177824 */ /* 0x000fe200078e020f */
[----:B------:R-:W-:Y:S01]  /*01d0*/  LOP3.LUT R27, R0, 0x20, R3, 0xfe, !PT ;  /* 0x00000020001b7812 */ /* 0x000fe200078efe03 */
[----:B--2---:R-:W-:Y:S01]  /*01e0*/  IMAD.WIDE R18, R19, 0x4, R30 ;  /* 0x0000000413127825 */ /* 0x004fe200078e021e */
[----:B------:R-:W-:-:S02]  /*01f0*/  LOP3.LUT R14, R0, 0x30, R3, 0xfe, !PT ;  /* 0x00000030000e7812 */ /* 0x000fc400078efe03 */
[C---:B------:R-:W-:Y:S01]  /*0200*/  ISETP.LT.AND P3, PT, R27.reuse, 0x40, !P0 ;  /* 0x000000401b00780c */ /* 0x040fe20004761270 */
[----:B------:R-:W-:Y:S01]  /*0210*/  IMAD R27, R27, 0xc0, R15 ;  /* 0x000000c01b1b7824 */ /* 0x000fe200078e020f */
[C---:B------:R-:W-:Y:S01]  /*0220*/  ISETP.LT.AND P4, PT, R14.reuse, 0x40, !P0 ;  /* 0x000000400e00780c */ /* 0x040fe20004781270 */
[----:B------:R-:W-:Y:S01]  /*0230*/  IMAD.WIDE R22, R23, 0x4, R30 ;  /* 0x0000000417167825 */ /* 0x000fe200078e021e */
[----:B------:R-:W-:Y:S01]  /*0240*/  CS2R R12, SRZ ;  /* 0x00000000000c7805 */ /* 0x000fe2000001ff00 */
[----:B------:R1:W2:Y:S02]  /*0250*/  @P1 LDG.E.EL.128 R4, desc[UR6][R18.64] ;  /* 0x0000000612041981 */ /* 0x0002a4000c2e1d00 */
[----:B------:R-:W-:Y:S01]  /*0260*/  IMAD R17, R14, 0xc0, R15 ;  /* 0x000000c00e117824 */ /* 0x000fe200078e020f */
[----:B------:R-:W-:Y:S01]  /*0270*/  LOP3.LUT R0, R0, 0x3c, R21, 0xf8, !PT ;  /* 0x0000003c00007812 */ /* 0x000fe200078ef815 */
[----:B------:R-:W-:Y:S01]  /*0280*/  IMAD.WIDE R26, R27, 0x4, R30 ;  /* 0x000000041b1a7825 */ /* 0x000fe200078e021e */
[----:B------:R3:W4:Y:S01]  /*0290*/  @P2 LDG.E.EL.128 R8, desc[UR6][R22.64] ;  /* 0x0000000616082981 */ /* 0x000722000c2e1d00 */
[----:B------:R-:W-:-:S02]  /*02a0*/  CS2R R14, SRZ ;  /* 0x00000000000e7805 */ /* 0x000fc4000001ff00 */
[----:B------:R-:W-:Y:S01]  /*02b0*/  CS2R R20, SRZ ;  /* 0x0000000000147805 */ /* 0x000fe2000001ff00 */
[----:B------:R-:W-:Y:S01]  /*02c0*/  IMAD.WIDE R30, R17, 0x4, R30 ;  /* 0x00000004111e7825 */ /* 0x000fe200078e021e */
[----:B------:R-:W-:Y:S02]  /*02d0*/  CS2R R16, SRZ ;  /* 0x0000000000107805 */ /* 0x000fe4000001ff00 */
[----:B-1----:R-:W-:Y:S01]  /*02e0*/  CS2R R18, SRZ ;  /* 0x0000000000127805 */ /* 0x002fe2000001ff00 */
[----:B-----5:R-:W-:Y:S01]  /*02f0*/  IMAD.WIDE R28, R24, 0x4, R28 ;  /* 0x00000004181c7825 */ /* 0x020fe200078e021c */
[----:B------:R1:W5:Y:S01]  /*0300*/  @P3 LDG.E.EL.128 R12, desc[UR6][R26.64] ;  /* 0x000000061a0c3981 */ /* 0x000362000c2e1d00 */
[----:B---3--:R-:W-:-:S03]  /*0310*/  CS2R R22, SRZ ;  /* 0x0000000000167805 */ /* 0x008fc6000001ff00 */
[----:B------:R-:W3:Y:S04]  /*0320*/  @P4 LDG.E.EL.128 R16, desc[UR6][R30.64] ;  /* 0x000000061e104981 */ /* 0x000ee8000c2e1d00 */
[----:B------:R-:W2:Y:S01]  /*0330*/  @!P0 LDG.E.EL.128 R20, desc[UR6][R28.64] ;  /* 0x000000061c148981 */ /* 0x000ea2000c2e1d00 */
[----:B-1----:R-:W1:Y:S02]  /*0340*/  LDC.64 R26, c[0x0][0x220] ;  /* 0x00008800ff1a7b82 */ /* 0x002e640000000a00 */
[----:B-1----:R-:W-:-:S04]  /*0350*/  IMAD.WIDE R26, R24, 0x4, R26 ;  /* 0x00000004181a7825 */ /* 0x002fc800078e021a */
[C---:B--2---:R-:W-:Y:S01]  /*0360*/  FADD R4, -R20.reuse, R4 ;  /* 0x0000000414047221 */ /* 0x044fe20000000100 */
[C---:B----4-:R-:W-:Y:S01]  /*0370*/  FADD R25, -R20.reuse, R8 ;  /* 0x0000000814197221 */ /* 0x050fe20000000100 */
[C---:B-----5:R-:W-:Y:S01]  /*0380*/  FADD R12, -R20.reuse, R12 ;  /* 0x0000000c140c7221 */ /* 0x060fe20000000100 */
[----:B---3--:R-:W-:Y:S01]  /*0390*/  FADD R16, -R20, R16 ;  /* 0x0000001014107221 */ /* 0x008fe20000000100 */
[C---:B------:R-:W-:Y:S01]  /*03a0*/  FADD R5, -R21.reuse, R5 ;  /* 0x0000000515057221 */ /* 0x040fe20000000100 */
[C---:B------:R-:W-:Y:S01]  /*03b0*/  FADD R20, -R21.reuse, R9 ;  /* 0x0000000915147221 */ /* 0x040fe20000000100 */
[C---:B------:R-:W-:Y:S01]  /*03c0*/  FADD R13, -R21.reuse, R13 ;  /* 0x0000000d150d7221 */ /* 0x040fe20000000100 */
[----:B------:R-:W-:Y:S01]  /*03d0*/  FADD R17, -R21, R17 ;  /* 0x0000001115117221 */ /* 0x000fe20000000100 */
[C---:B------:R-:W-:Y:S01]  /*03e0*/  FADD R6, -R22.reuse, R6 ;  /* 0x0000000616067221 */ /* 0x040fe20000000100 */
[C---:B------:R-:W-:Y:S01]  /*03f0*/  FADD R21, -R22.reuse, R10 ;  /* 0x0000000a16157221 */ /* 0x040fe20000000100 */
[C---:B------:R-:W-:Y:S01]  /*0400*/  FADD R14, -R22.reuse, R14 ;  /* 0x0000000e160e7221 */ /* 0x040fe20000000100 */
[----:B------:R-:W-:Y:S01]  /*0410*/  FADD R18, -R22, R18 ;  /* 0x0000001216127221 */ /* 0x000fe20000000100 */
[----:B------:R-:W-:Y:S01]  /*0420*/  FADD R22, -R23, R11 ;  /* 0x0000000b17167221 */ /* 0x000fe20000000100 */
[----:B------:R-:W-:-:S02]  /*0430*/  CS2R R8, SRZ ;  /* 0x0000000000087805 */ /* 0x000fc4000001ff00 */
[----:B------:R-:W-:-:S06]  /*0440*/  CS2R R10, SRZ ;  /* 0x00000000000a7805 */ /* 0x000fcc000001ff00 */
[----:B------:R-:W2:Y:S01]  /*0450*/  @!P0 LDG.E.EL.128 R8, desc[UR6][R26.64] ;  /* 0x000000061a088981 */ /* 0x000ea2000c2e1d00 */
[C---:B------:R-:W-:Y:S01]  /*0460*/  FADD R7, -R23.reuse, R7 ;  /* 0x0000000717077221 */ /* 0x040fe20000000100 */
[C---:B------:R-:W-:Y:S01]  /*0470*/  FADD R15, -R23.reuse, R15 ;  /* 0x0000000f170f7221 */ /* 0x040fe20000000100 */
[----:B------:R-:W-:Y:S01]  /*0480*/  FADD R19, -R23, R19 ;  /* 0x0000001317137221 */ /* 0x000fe20000000100 */
[----:B--2---:R-:W-:-:S04]  /*0490*/  FADD R30, R8, 0.0010000000474974513054 ;  /* 0x3a83126f081e7421 */ /* 0x004fc80000000000 */
[----:B------:R1:W2:Y:S01]  /*04a0*/  MUFU.SQRT R8, R30 ;  /* 0x0000001e00087308 */ /* 0x0002a20000002000 */
[----:B------:R-:W-:Y:S01]  /*04b0*/  FADD R23, R10, 0.0010000000474974513054 ;  /* 0x3a83126f0a177421 */ /* 0x000fe20000000000 */
[----:B------:R-:W-:Y:S01]  /*04c0*/  FADD R9, R9, 0.0010000000474974513054 ;  /* 0x3a83126f09097421 */ /* 0x000fe20000000000 */
[----:B------:R-:W-:-:S05]  /*04d0*/  FADD R11, R11, 0.0010000000474974513054 ;  /* 0x3a83126f0b0b7421 */ /* 0x000fca0000000000 */
[----:B------:R-:W3:Y:S01]  /*04e0*/  MUFU.SQRT R28, R9 ;  /* 0x00000009001c7308 */ /* 0x000ee20000002000 */
[----:B-1----:R-:W1:Y:S01]  /*04f0*/  LDC.64 R30, c[0x0][0x230] ;  /* 0x00008c00ff1e7b82 */ /* 0x002e620000000a00 */
[----:B--2---:R-:W-:-:S06]  /*0500*/  FSETP.GT.AND P6, PT, R8, 8.50705917302346158658e+37, PT ;  /* 0x7e8000000800780b */ /* 0x004fcc0003fc4000 */
[----:B------:R-:W2:Y:S01]  /*0510*/  MUFU.SQRT R29, R11 ;  /* 0x0000000b001d7308 */ /* 0x000ea20000002000 */
[----:B------:R-:W-:-:S07]  /*0520*/  FSETP.GEU.AND P1, PT, R8, 1.175494350822287508e-38, PT ;  /* 0x008000000800780b */ /* 0x000fce0003f2e000 */
[----:B------:R-:W4:Y:S01]  /*0530*/  MUFU.SQRT R23, R23 ;  /* 0x0000001700177308 */ /* 0x000f220000002000 */
[----:B------:R-:W-:Y:S01]  /*0540*/  IMAD.MOV.U32 R10, RZ, RZ, 0x3e800000 ;  /* 0x3e800000ff0a7424 */ /* 0x000fe200078e00ff */
[----:B---3--:R-:W-:Y:S01]  /*0550*/  FSETP.GT.AND P2, PT, R28, 8.50705917302346158658e+37, PT ;  /* 0x7e8000001c00780b */ /* 0x008fe20003f44000 */
[----:B------:R-:W-:-:S03]  /*0560*/  @P6 FMUL R8, R8, 0.25 ;  /* 0x3e80000008086820 */ /* 0x000fc60000400000 */
[----:B------:R-:W-:Y:S02]  /*0570*/  FSEL R26, R10, 1, P6 ;  /* 0x3f8000000a1a7808 */ /* 0x000fe40003000000 */
[C---:B--2---:R-:W-:Y:S01]  /*0580*/  FSETP.GT.AND P6, PT, R29.reuse, 8.50705917302346158658e+37, PT ;  /* 0x7e8000001d00780b */ /* 0x044fe20003fc4000 */
[----:B------:R-:W-:Y:S01]  /*0590*/  @!P1 FMUL R8, R8, 16777216 ;  /* 0x4b80000008089820 */ /* 0x000fe20000400000 */
[----:B------:R-:W-:Y:S01]  /*05a0*/  FSETP.GEU.AND P3, PT, R28, 1.175494350822287508e-38, PT ;  /* 0x008000001c00780b */ /* 0x000fe20003f6e000 */
[----:B------:R-:W-:Y:S01]  /*05b0*/  @!P1 FMUL R26, R26, 16777216 ;  /* 0x4b8000001a1a9820 */ /* 0x000fe20000400000 */
[----:B------:R-:W-:Y:S02]  /*05c0*/  FSETP.GEU.AND P1, PT, R29, 1.175494350822287508e-38, PT ;  /* 0x008000001d00780b */ /* 0x000fe40003f2e000 */
[C---:B----4-:R-:W-:Y:S02]  /*05d0*/  FSETP.GT.AND P4, PT, R23.reuse, 8.50705917302346158658e+37, PT ;  /* 0x7e8000001700780b */ /* 0x050fe40003f84000 */
[----:B------:R-:W-:Y:S01]  /*05e0*/  FSETP.GEU.AND P5, PT, R23, 1.175494350822287508e-38, PT ;  /* 0x008000001700780b */ /* 0x000fe20003fae000 */
[----:B------:R-:W2:Y:S01]  /*05f0*/  MUFU.RCP R9, R8 ;  /* 0x0000000800097308 */ /* 0x000ea20000001000 */
[----:B------:R-:W-:-:S03]  /*0600*/  @P2 FMUL R28, R28, 0.25 ;  /* 0x3e8000001c1c2820 */ /* 0x000fc60000400000 */
[----:B------:R-:W-:Y:S02]  /*0610*/  @P6 FMUL R29, R29, 0.25 ;  /* 0x3e8000001d1d6820 */ /* 0x000fe40000400000 */
[----:B------:R-:W-:Y:S02]  /*0620*/  @!P3 FMUL R28, R28, 16777216 ;  /* 0x4b8000001c1cb820 */ /* 0x000fe40000400000 */
[----:B------:R-:W-:Y:S02]  /*0630*/  @!P1 FMUL R29, R29, 16777216 ;  /* 0x4b8000001d1d9820 */ /* 0x000fe40000400000 */
[----:B------:R-:W-:-:S04]  /*0640*/  @P4 FMUL R23, R23, 0.25 ;  /* 0x3e80000017174820 */ /* 0x000fc80000400000 */
[----:B------:R-:W-:Y:S01]  /*0650*/  @!P5 FMUL R23, R23, 16777216 ;  /* 0x4b8000001717d820 */ /* 0x000fe20000400000 */
[----:B------:R-:W3:Y:S01]  /*0660*/  MUFU.RCP R28, R28 ;  /* 0x0000001c001c7308 */ /* 0x000ee20000001000 */
[----:B--2---:R-:W-:Y:S01]  /*0670*/  FMUL R9, R9, R26 ;  /* 0x0000001a09097220 */ /* 0x004fe20000400000 */
[----:B------:R-:W-:-:S06]  /*0680*/  FSEL R11, R10, 1, P2 ;  /* 0x3f8000000a0b7808 */ /* 0x000fcc0001000000 */
[----:B------:R-:W2:Y:S01]  /*0690*/  MUFU.RCP R27, R23 ;  /* 0x00000017001b7308 */ /* 0x000ea20000001000 */
[C---:B------:R-:W-:Y:S02]  /*06a0*/  FSEL R26, R10.reuse, 1, P4 ;  /* 0x3f8000000a1a7808 */ /* 0x040fe40002000000 */
[----:B------:R-:W-:-:S05]  /*06b0*/  FSEL R10, R10, 1, P6 ;  /* 0x3f8000000a0a7808 */ /* 0x000fca0003000000 */
[----:B------:R-:W4:Y:S01]  /*06c0*/  MUFU.RCP R29, R29 ;  /* 0x0000001d001d7308 */ /* 0x000f220000001000 */
[----:B------:R-:W-:Y:S01]  /*06d0*/  @!P3 FMUL R11, R11, 16777216 ;  /* 0x4b8000000b0bb820 */ /* 0x000fe20000400000 */
[----:B------:R-:W-:Y:S01]  /*06e0*/  @!P5 FMUL R26, R26, 16777216 ;  /* 0x4b8000001a1ad820 */ /* 0x000fe20000400000 */
[----:B------:R-:W-:Y:S02]  /*06f0*/  @!P1 FMUL R10, R10, 16777216 ;  /* 0x4b8000000a0a9820 */ /* 0x000fe40000400000 */
[----:B---3--:R-:W-:Y:S01]  /*0700*/  FMUL R8, R28, R11 ;  /* 0x0000000b1c087220 */ /* 0x008fe20000400000 */
[----:B--2---:R-:W-:Y:S01]  /*0710*/  FMUL R27, R27, R26 ;  /* 0x0000001a1b1b7220 */ /* 0x004fe20000400000 */
[----:B----4-:R-:W-:Y:S02]  /*0720*/  FMUL R26, R29, R10 ;  /* 0x0000000a1d1a7220 */ /* 0x010fe40000400000 */
[----:B------:R-:W2:Y:S01]  /*0730*/  LDC.64 R10, c[0x0][0x228] ;  /* 0x00008a00ff0a7b82 */ /* 0x000ea20000000a00 */
[C---:B------:R-:W-:Y:S01]  /*0740*/  FMUL R18, R27.reuse, R18 ;  /* 0x000000121b127220 */ /* 0x040fe20000400000 */
[C---:B------:R-:W-:Y:S01]  /*0750*/  FMUL R19, R26.reuse, R19 ;  /* 0x000000131a137220 */ /* 0x040fe20000400000 */
[C---:B------:R-:W-:Y:S01]  /*0760*/  FMUL R23, R26.reuse, R15 ;  /* 0x0000000f1a177220 */ /* 0x040fe20000400000 */
[C---:B------:R-:W-:Y:S01]  /*0770*/  FMUL R22, R26.reuse, R22 ;  /* 0x000000161a167220 */ /* 0x040fe20000400000 */
[----:B------:R-:W-:Y:S01]  /*0780*/  FMUL R7, R26, R7 ;  /* 0x000000071a077220 */ /* 0x000fe20000400000 */
[C---:B------:R-:W-:Y:S01]  /*0790*/  FMUL R26, R27.reuse, R14 ;  /* 0x0000000e1b1a7220 */ /* 0x040fe20000400000 */
[C---:B------:R-:W-:Y:S01]  /*07a0*/  FMUL R21, R27.reuse, R21 ;  /* 0x000000151b157220 */ /* 0x040fe20000400000 */
[----:B------:R-:W-:Y:S01]  /*07b0*/  FMUL R6, R27, R6 ;  /* 0x000000061b067220 */ /* 0x000fe20000400000 */
        /* <DEDUP_REMOVED lines=8> */
[----:B------:R-:W-:Y:S01]  /*0840*/  CS2R R8, SRZ ;  /* 0x0000000000087805 */ /* 0x000fe2000001ff00 */
[----:B--2---:R-:W-:Y:S01]  /*0850*/  IMAD.WIDE R12, R24, 0x4, R10 ;  /* 0x00000004180c7825 */ /* 0x004fe200078e020a */
[----:B------:R-:W-:-:S02]  /*0860*/  CS2R R10, SRZ ;  /* 0x00000000000a7805 */ /* 0x000fc4000001ff00 */
[----:B------:R-:W-:Y:S01]  /*0870*/  CS2R R14, SRZ ;  /* 0x00000000000e7805 */ /* 0x000fe2000001ff00 */
[----:B-1----:R-:W-:-:S03]  /*0880*/  IMAD.WIDE R30, R24, 0x4, R30 ;  /* 0x00000004181e7825 */ /* 0x002fc600078e021e */
[----:B------:R1:W2:Y:S02]  /*0890*/  @!P0 LDG.E.EL.128 R8, desc[UR6][R12.64] ;  /* 0x000000060c088981 */ /* 0x0002a4000c2e1d00 */
[----:B-1----:R-:W-:-:S06]  /*08a0*/  CS2R R12, SRZ ;  /* 0x00000000000c7805 */ /* 0x002fcc000001ff00 */
[----:B------:R-:W2:Y:S01]  /*08b0*/  @!P0 LDG.E.EL.128 R12, desc[UR6][R30.64] ;  /* 0x000000061e0c8981 */ /* 0x000ea2000c2e1d00 */
[----:B------:R-:W1:Y:S01]  /*08c0*/  S2UR UR5, SR_CgaCtaId ;  /* 0x00000000000579c3 */ /* 0x000e620000008800 */
[----:B------:R-:W-:Y:S02]  /*08d0*/  UMOV UR4, 0x400 ;  /* 0x0000040000047882 */ /* 0x000fe40000000000 */
[----:B-1----:R-:W-:Y:S01]  /*08e0*/  UPRMT UR4, UR5, 0x654, UR4 ;  /* 0x0000065405047896 */ /* 0x002fe20008000004 */
[-CC-:B--2---:R-:W-:Y:S01]  /*08f0*/  FFMA R4, R4, R8.reuse, R12.reuse ;  /* 0x0000000804047223 */ /* 0x184fe2000000000c */
[-CC-:B------:R-:W-:Y:S01]  /*0900*/  FFMA R25, R25, R8.reuse, R12.reuse ;  /* 0x0000000819197223 */ /* 0x180fe2000000000c */
[-CC-:B------:R-:W-:Y:S01]  /*0910*/  FFMA R28, R28, R8.reuse, R12.reuse ;  /* 0x000000081c1c7223 */ /* 0x180fe2000000000c */
[----:B------:R-:W-:Y:S02]  /*0920*/  FFMA R16, R16, R8, R12 ;  /* 0x0000000810107223 */ /* 0x000fe4000000000c */
[----:B------:R-:W1:Y:S01]  /*0930*/  S2R R8, SR_TID.X ;  /* 0x0000000000087919 */ /* 0x000e620000002100 */
[-CC-:B------:R-:W-:Y:S01]  /*0940*/  FFMA R5, R5, R9.reuse, R13.reuse ;  /* 0x0000000905057223 */ /* 0x180fe2000000000d */
[-CC-:B------:R-:W-:Y:S01]  /*0950*/  FFMA R20, R20, R9.reuse, R13.reuse ;  /* 0x0000000914147223 */ /* 0x180fe2000000000d */
[-CC-:B------:R-:W-:Y:S01]  /*0960*/  FFMA R27, R27, R9.reuse, R13.reuse ;  /* 0x000000091b1b7223 */ /* 0x180fe2000000000d */
[----:B------:R-:W-:Y:S01]  /*0970*/  FFMA R17, R17, R9, R13 ;  /* 0x0000000911117223 */ /* 0x000fe2000000000d */
        /* <DEDUP_REMOVED lines=8> */
[----:B------:R-:W-:-:S02]  /*0a00*/  FSETP.GEU.AND P2, PT, R4, RZ, PT ;  /* 0x000000ff0400720b */ /* 0x000fc40003f4e000 */
[----:B------:R-:W-:Y:S01]  /*0a10*/  FSETP.GEU.AND P0, PT, R5, RZ, PT ;  /* 0x000000ff0500720b */ /* 0x000fe20003f0e000 */
[----:B-1----:R-:W-:Y:S01]  /*0a20*/  IMAD.SHL.U32 R9, R8, 0x100, RZ ;  /* 0x0000010008097824 */ /* 0x002fe200078e00ff */
[----:B------:R-:W-:-:S04]  /*0a30*/  SHF.R.U32.HI R10, RZ, 0x4, R8 ;  /* 0x00000004ff0a7819 */ /* 0x000fc80000011608 */
[----:B------:R-:W-:Y:S02]  /*0a40*/  LOP3.LUT R9, R9, 0xf00, RZ, 0xc0, !PT ;  /* 0x00000f0009097812 */ /* 0x000fe400078ec0ff */
[----:B------:R-:W-:Y:S02]  /*0a50*/  SGXT.U32 R10, R10, 0x4 ;  /* 0x000000040a0a781a */ /* 0x000fe40000000000 */
[C---:B------:R-:W-:Y:S02]  /*0a60*/  LOP3.LUT R12, R9.reuse, 0x80, RZ, 0xfc, !PT ;  /* 0x00000080090c7812 */ /* 0x040fe400078efcff */
[C---:B------:R-:W-:Y:S02]  /*0a70*/  LOP3.LUT R10, R9.reuse, R10, RZ, 0xfc, !PT ;  /* 0x0000000a090a7212 */ /* 0x040fe400078efcff */
[C---:B------:R-:W-:Y:S02]  /*0a80*/  LOP3.LUT R11, R9.reuse, 0x40, RZ, 0xfc, !PT ;  /* 0x00000040090b7812 */ /* 0x040fe400078efcff */
[----:B------:R-:W-:-:S02]  /*0a90*/  LOP3.LUT R14, R9, 0xc0, RZ, 0xfc, !PT ;  /* 0x000000c0090e7812 */ /* 0x000fc400078efcff */
[----:B------:R-:W-:Y:S02]  /*0aa0*/  LEA.HI R9, R9, UR4, RZ, 0x1c ;  /* 0x0000000409097c11 */ /* 0x000fe4000f8fe0ff */
[----:B------:R-:W-:Y:S02]  /*0ab0*/  LEA.HI R13, R12, UR4, RZ, 0x1c ;  /* 0x000000040c0d7c11 */ /* 0x000fe4000f8fe0ff */
[----:B------:R-:W-:-:S03]  /*0ac0*/  LEA R12, R10, R9, 0x2 ;  /* 0x000000090a0c7211 */ /* 0x000fc600078e10ff */
[----:B------:R-:W-:Y:S01]  /*0ad0*/  IMAD R9, R10, 0x4, R13 ;  /* 0x000000040a097824 */ /* 0x000fe200078e020d */
[----:B------:R-:W-:Y:S02]  /*0ae0*/  FSEL R13, R4, RZ, P2 ;  /* 0x000000ff040d7208 */ /* 0x000fe40001000000 */
[C---:B------:R-:W-:Y:S02]  /*0af0*/  FSETP.GEU.AND P1, PT, R6.reuse, RZ, PT ;  /* 0x000000ff0600720b */ /* 0x040fe40003f2e000 */
[----:B------:R-:W-:Y:S02]  /*0b00*/  FSEL R4, R5, RZ, P0 ;  /* 0x000000ff05047208 */ /* 0x000fe40000000000 */
[----:B------:R-:W-:Y:S02]  /*0b10*/  FSETP.GEU.AND P0, PT, R7, RZ, PT ;  /* 0x000000ff0700720b */ /* 0x000fe40003f0e000 */
[----:B------:R-:W-:Y:S02]  /*0b20*/  FSEL R6, R6, RZ, P1 ;  /* 0x000000ff06067208 */ /* 0x000fe40000800000 */
[----:B------:R-:W-:-:S02]  /*0b30*/  FSETP.GEU.AND P1, PT, R25, RZ, PT ;  /* 0x000000ff1900720b */ /* 0x000fc40003f2e000 */
[----:B------:R-:W-:Y:S02]  /*0b40*/  FSEL R7, R7, RZ, P0 ;  /* 0x000000ff07077208 */ /* 0x000fe40000000000 */
[----:B------:R-:W-:Y:S02]  /*0b50*/  FSETP.GEU.AND P0, PT, R21, RZ, PT ;  /* 0x000000ff1500720b */ /* 0x000fe40003f0e000 */
[----:B------:R-:W-:Y:S02]  /*0b60*/  LEA.HI R11, R11, UR4, RZ, 0x1c ;  /* 0x000000040b0b7c11 */ /* 0x000fe4000f8fe0ff */
[----:B------:R-:W-:Y:S02]  /*0b70*/  LEA.HI R15, R14, UR4, RZ, 0x1c ;  /* 0x000000040e0f7c11 */ /* 0x000fe4000f8fe0ff */
[----:B------:R-:W-:Y:S02]  /*0b80*/  FSEL R25, R25, RZ, P1 ;  /* 0x000000ff19197208 */ /* 0x000fe40000800000 */
[----:B------:R-:W-:-:S02]  /*0b90*/  FSETP.GEU.AND P1, PT, R22, RZ, PT ;  /* 0x000000ff1600720b */ /* 0x000fc40003f2e000 */
[----:B------:R-:W-:Y:S02]  /*0ba0*/  FSEL R14, R21, RZ, P0 ;  /* 0x000000ff150e7208 */ /* 0x000fe40000000000 */
[----:B------:R-:W-:Y:S01]  /*0bb0*/  FSETP.GEU.AND P0, PT, R28, RZ, PT ;  /* 0x000000ff1c00720b */ /* 0x000fe20003f0e000 */
[----:B------:R-:W-:Y:S01]  /*0bc0*/  IMAD R11, R10, 0x4, R11 ;  /* 0x000000040a0b7824 */ /* 0x000fe200078e020b */
[----:B------:R1:W-:Y:S01]  /*0bd0*/  STS [R12], R13 ;  /* 0x0000000d0c007388 */ /* 0x0003e20000000800 */
[----:B------:R-:W-:Y:S02]  /*0be0*/  FSEL R5, R22, RZ, P1 ;  /* 0x000000ff16057208 */ /* 0x000fe40000800000 */
[----:B------:R-:W-:Y:S02]  /*0bf0*/  FSETP.GEU.AND P1, PT, R27, RZ, PT ;  /* 0x000000ff1b00720b */ /* 0x000fe40003f2e000 */
[----:B------:R-:W-:Y:S01]  /*0c00*/  FSETP.GEU.AND P2, PT, R20, RZ, PT ;  /* 0x000000ff1400720b */ /* 0x000fe20003f4e000 */
[----:B------:R-:W-:Y:S01]  /*0c10*/  IMAD R10, R10, 0x4, R15 ;  /* 0x000000040a0a7824 */ /* 0x000fe200078e020f */
[----:B------:R2:W-:Y:S01]  /*0c20*/  STS [R11+0x100], R4 ;  /* 0x000100040b007388 */ /* 0x0005e20000000800 */
[----:B-1----:R-:W-:-:S02]  /*0c30*/  FSEL R13, R28, RZ, P0 ;  /* 0x000000ff1c0d7208 */ /* 0x002fc40000000000 */
[C---:B------:R-:W-:Y:S02]  /*0c40*/  FSETP.GEU.AND P0, PT, R23.reuse, RZ, PT ;  /* 0x000000ff1700720b */ /* 0x040fe40003f0e000 */
[----:B------:R-:W-:Y:S02]  /*0c50*/  FSEL R20, R20, RZ, P2 ;  /* 0x000000ff14147208 */ /* 0x000fe40001000000 */
[----:B------:R-:W-:Y:S02]  /*0c60*/  FSEL R23, R23, RZ, P0 ;  /* 0x000000ff17177208 */ /* 0x000fe40000000000 */
[----:B--2---:R-:W-:Y:S02]  /*0c70*/  FSEL R4, R27, RZ, P1 ;  /* 0x000000ff1b047208 */ /* 0x004fe40000800000 */
[----:B------:R-:W-:Y:S01]  /*0c80*/  FSETP.GEU.AND P1, PT, R16, RZ, PT ;  /* 0x000000ff1000720b */ /* 0x000fe20003f2e000 */
[----:B------:R1:W-:Y:S01]  /*0c90*/  STS [R9+0x200], R6 ;  /* 0x0002000609007388 */ /* 0x0003e20000000800 */
[----:B------:R-:W-:-:S02]  /*0ca0*/  FSETP.GEU.AND P2, PT, R26, RZ, PT ;  /* 0x000000ff1a00720b */ /* 0x000fc40003f4e000 */
[----:B------:R-:W-:Y:S01]  /*0cb0*/  FSETP.GEU.AND P0, PT, R17, RZ, PT ;  /* 0x000000ff1100720b */ /* 0x000fe20003f0e000 */
[----:B------:R2:W-:Y:S01]  /*0cc0*/  STS [R10+0x300], R7 ;  /* 0x000300070a007388 */ /* 0x0005e20000000800 */
[----:B------:R-:W-:-:S03]  /*0cd0*/  FSEL R26, R26, RZ, P2 ;  /* 0x000000ff1a1a7208 */ /* 0x000fc60001000000 */
[----:B------:R-:W-:Y:S01]  /*0ce0*/  STS [R12+0x40], R25 ;  /* 0x000040190c007388 */ /* 0x000fe20000000800 */
[----:B-1----:R-:W-:-:S03]  /*0cf0*/  FSEL R6, R17, RZ, P0 ;  /* 0x000000ff11067208 */ /* 0x002fc60000000000 */
[----:B------:R-:W-:Y:S01]  /*0d00*/  STS [R11+0x140], R20 ;  /* 0x000140140b007388 */ /* 0x000fe20000000800 */
[----:B--2---:R-:W-:Y:S02]  /*0d10*/  FSEL R7, R16, RZ, P1 ;  /* 0x000000ff10077208 */ /* 0x004fe40000800000 */
[----:B------:R-:W-:Y:S01]  /*0d20*/  FSETP.GEU.AND P1, PT, R18, RZ, PT ;  /* 0x000000ff1200720b */ /* 0x000fe20003f2e000 */
[----:B------:R-:W-:Y:S01]  /*0d30*/  STS [R9+0x240], R14 ;  /* 0x0002400e09007388 */ /* 0x000fe20000000800 */
[----:B------:R-:W-:-:S03]  /*0d40*/  FSETP.GEU.AND P0, PT, R19, RZ, PT ;  /* 0x000000ff1300720b */ /* 0x000fc60003f0e000 */
[----:B------:R1:W-:Y:S01]  /*0d50*/  STS [R10+0x340], R5 ;  /* 0x000340050a007388 */ /* 0x0003e20000000800 */
[----:B------:R-:W-:Y:S01]  /*0d60*/  FSEL R18, R18, RZ, P1 ;  /* 0x000000ff12127208 */ /* 0x000fe20000800000 */
[----:B------:R-:W-:Y:S02]  /*0d70*/  IMAD.SHL.U32 R16, R8, 0x4, RZ ;  /* 0x0000000408107824 */ /* 0x000fe400078e00ff */
[----:B------:R-:W-:Y:S04]  /*0d80*/  STS [R12+0x80], R13 ;  /* 0x0000800d0c007388 */ /* 0x000fe80000000800 */
[----:B------:R2:W-:Y:S01]  /*0d90*/  STS [R11+0x180], R4 ;  /* 0x000180040b007388 */ /* 0x0005e20000000800 */
[----:B-1----:R-:W-:-:S03]  /*0da0*/  FSEL R5, R19, RZ, P0 ;  /* 0x000000ff13057208 */ /* 0x002fc60000000000 */
[----:B------:R-:W-:Y:S04]  /*0db0*/  STS [R9+0x280], R26 ;  /* 0x0002801a09007388 */ /* 0x000fe80000000800 */
[----:B------:R-:W-:Y:S01]  /*0dc0*/  STS [R10+0x380], R23 ;  /* 0x000380170a007388 */ /* 0x000fe20000000800 */
[----:B------:R-:W-:-:S03]  /*0dd0*/  LOP3.LUT R16, R16, 0x3fc, RZ, 0xc0, !PT ;  /* 0x000003fc10107812 */ /* 0x000fc600078ec0ff */
[----:B------:R1:W-:Y:S04]  /*0de0*/  STS [R12+0xc0], R7 ;  /* 0x0000c0070c007388 */ /* 0x0003e80000000800 */
[----:B------:R-:W-:Y:S04]  /*0df0*/  STS [R11+0x1c0], R6 ;  /* 0x0001c0060b007388 */ /* 0x000fe80000000800 */
[----:B------:R3:W-:Y:S04]  /*0e00*/  STS [R9+0x2c0], R18 ;  /* 0x0002c01209007388 */ /* 0x0007e80000000800 */
[----:B------:R-:W-:Y:S01]  /*0e10*/  STS [R10+0x3c0], R5 ;  /* 0x0003c0050a007388 */ /* 0x000fe20000000800 */
[----:B--2---:R-:W-:-:S02]  /*0e20*/  LOP3.LUT R4, R16, 0x400, RZ, 0xfc, !PT ;  /* 0x0000040010047812 */ /* 0x004fc400078efcff */
[----:B------:R-:W-:Y:S02]  /*0e30*/  LOP3.LUT R13, R16, 0x800, RZ, 0xfc, !PT ;  /* 0x00000800100d7812 */ /* 0x000fe400078efcff */
[----:B------:R-:W-:Y:S02]  /*0e40*/  SHF.R.U32.HI R8, RZ, 0x2, R8 ;  /* 0x00000002ff087819 */ /* 0x000fe40000011608 */
[----:B------:R-:W-:Y:S02]  /*0e50*/  SHF.R.U32.HI R4, RZ, 0x4, R4 ;  /* 0x00000004ff047819 */ /* 0x000fe40000011604 */
[----:B------:R-:W-:Y:S02]  /*0e60*/  SHF.R.U32.HI R13, RZ, 0x4, R13 ;  /* 0x00000004ff0d7819 */ /* 0x000fe4000001160d */
[----:B------:R-:W-:Y:S02]  /*0e70*/  LOP3.LUT R8, R8, 0x3c, RZ, 0xc0, !PT ;  /* 0x0000003c08087812 */ /* 0x000fe400078ec0ff */
[----:B------:R-:W-:-:S02]  /*0e80*/  LOP3.LUT R4, R4, 0x7c, RZ, 0xc0, !PT ;  /* 0x0000007c04047812 */ /* 0x000fc400078ec0ff */
[----:B------:R-:W-:Y:S02]  /*0e90*/  LOP3.LUT R13, R13, 0xbc, RZ, 0xc0, !PT ;  /* 0x000000bc0d0d7812 */ /* 0x000fe400078ec0ff */
[----:B-1----:R-:W-:Y:S01]  /*0ea0*/  IADD3 R7, R8, UR4, RZ ;  /* 0x0000000408077c10 */ /* 0x002fe2000fffe0ff */
[----:B---3--:R-:W-:Y:S02]  /*0eb0*/  VIADD R9, R4, UR4 ;  /* 0x0000000404097c36 */ /* 0x008fe40008000000 */
[----:B------:R-:W-:Y:S02]  /*0ec0*/  VIADD R13, R13, UR4 ;  /* 0x000000040d0d7c36 */ /* 0x000fe40008000000 */
[C---:B------:R-:W-:Y:S01]  /*0ed0*/  IMAD R17, R16.reuse, 0x4, R7 ;  /* 0x0000000410117824 */ /* 0x040fe200078e0207 */
[----:B------:R-:W-:Y:S01]  /*0ee0*/  BAR.SYNC.DEFER_BLOCKING 0x0 ;  /* 0x0000000000007b1d */ /* 0x000fe20000010000 */
[C---:B------:R-:W-:Y:S01]  /*0ef0*/  IMAD R25, R16.reuse, 0x4, R9 ;  /* 0x0000000410197824 */ /* 0x040fe200078e0209 */
[----:B------:R-:W-:-:S02]  /*0f00*/  LEA R27, R16, R13, 0x2 ;  /* 0x0000000d101b7211 */ /* 0x000fc400078e10ff */
[----:B------:R-:W-:Y:S02]  /*0f10*/  LOP3.LUT R19, R2, 0x20, R3, 0xfe, !PT ;  /* 0x0000002002137812 */ /* 0x000fe400078efe03 */
[----:B------:R-:W-:Y:S02]  /*0f20*/  LOP3.LUT R18, R2, R3, RZ, 0xfc, !PT ;  /* 0x0000000302127212 */ /* 0x000fe400078efcff */
[----:B------:R-:W-:Y:S01]  /*0f30*/  LOP3.LUT R20, R2, 0x10, R3, 0xfe, !PT ;  /* 0x0000001002147812 */ /* 0x000fe200078efe03 */
[----:B------:R-:W-:-:S04]  /*0f40*/  IMAD.HI R22, R19, 0x2aaaaaab, RZ ;  /* 0x2aaaaaab13167827 */ /* 0x000fc800078e02ff */
[----:B------:R-:W-:Y:S01]  /*0f50*/  IMAD.HI R21, R18, 0x2aaaaaab, RZ ;  /* 0x2aaaaaab12157827 */ /* 0x000fe200078e02ff */
[----:B------:R-:W-:Y:S01]  /*0f60*/  SHF.R.U32.HI R23, RZ, 0x1f, R22 ;  /* 0x0000001fff177819 */ /* 0x000fe20000011616 */
[----:B------:R-:W-:Y:S04]  /*0f70*/  LDS R4, [R17] ;  /* 0x0000000011047984 */ /* 0x000fe80000000800 */
[----:B------:R-:W-:Y:S04]  /*0f80*/  LDS R5, [R17+0x4] ;  /* 0x0000040011057984 */ /* 0x000fe80000000800 */
[----:B------:R-:W-:Y:S04]  /*0f90*/  LDS R6, [R17+0x8] ;  /* 0x0000080011067984 */ /* 0x000fe80000000800 */
[----:B------:R1:W2:Y:S04]  /*0fa0*/  LDS R7, [R17+0xc] ;  /* 0x00000c0011077984 */ /* 0x0002a80000000800 */
[----:B------:R-:W-:Y:S04]  /*0fb0*/  LDS R8, [R25+0x1000] ;  /* 0x0010000019087984 */ /* 0x000fe80000000800 */
[----:B------:R-:W-:Y:S04]  /*0fc0*/  LDS R9, [R25+0x1004] ;  /* 0x0010040019097984 */ /* 0x000fe80000000800 */
[----:B------:R-:W-:Y:S04]  /*0fd0*/  LDS R10, [R25+0x1008] ;  /* 0x00100800190a7984 */ /* 0x000fe80000000800 */
[----:B------:R-:W3:Y:S04]  /*0fe0*/  LDS R11, [R25+0x100c] ;  /* 0x00100c00190b7984 */ /* 0x000ee80000000800 */
[----:B------:R-:W-:Y:S04]  /*0ff0*/  LDS R12, [R27+0x2000] ;  /* 0x002000001b0c7984 */ /* 0x000fe80000000800 */
[----:B------:R-:W-:Y:S04]  /*1000*/  LDS R13, [R27+0x2004] ;  /* 0x002004001b0d7984 */ /* 0x000fe80000000800 */
[----:B------:R-:W-:Y:S04]  /*1010*/  LDS R14, [R27+0x2008] ;  /* 0x002008001b0e7984 */ /* 0x000fe80000000800 */
[----:B------:R4:W5:Y:S01]  /*1020*/  LDS R15, [R27+0x200c] ;  /* 0x00200c001b0f7984 */ /* 0x0009620000000800 */
[----:B------:R-:W-:Y:S01]  /*1030*/  IMAD.HI R24, R20, 0x2aaaaaab, RZ ;  /* 0x2aaaaaab14187827 */ /* 0x000fe200078e02ff */
[----:B-1----:R-:W-:-:S02]  /*1040*/  LOP3.LUT R17, R2, 0x30, R3, 0xfe, !PT ;  /* 0x0000003002117812 */ /* 0x002fc400078efe03 */
[----:B------:R-:W1:Y:S01]  /*1050*/  LDC.64 R2, c[0x0][0x238] ;  /* 0x00008e00ff027b82 */ /* 0x000e620000000a00 */
[----:B------:R-:W-:Y:S02]  /*1060*/  LEA.HI.SX32 R22, R22, R23, 0x1b ;  /* 0x0000001716167211 */ /* 0x000fe400078fdaff */
[----:B------:R-:W-:Y:S02]  /*1070*/  SHF.R.U32.HI R26, RZ, 0x1f, R21 ;  /* 0x0000001fff1a7819 */ /* 0x000fe40000011615 */
[----:B------:R-:W-:Y:S02]  /*1080*/  SHF.R.U32.HI R23, RZ, 0x1f, R24 ;  /* 0x0000001fff177819 */ /* 0x000fe40000011618 */
[----:B------:R-:W-:Y:S02]  /*1090*/  ISETP.GE.AND P0, PT, R0, 0x40, PT ;  /* 0x000000400000780c */ /* 0x000fe40003f06270 */
[----:B------:R-:W-:Y:S02]  /*10a0*/  LEA.HI.SX32 R21, R21, R26, 0x1b ;  /* 0x0000001a15157211 */ /* 0x000fe400078fdaff */
[----:B------:R-:W-:-:S02]  /*10b0*/  LEA.HI.SX32 R23, R24, R23, 0x1b ;  /* 0x0000001718177211 */ /* 0x000fc400078fdaff */
[----:B------:R-:W-:Y:S01]  /*10c0*/  ISETP.LT.AND P1, PT, R19, 0x300, !P0 ;  /* 0x000003001300780c */ /* 0x000fe20004721270 */
[----:B------:R-:W-:Y:S02]  /*10d0*/  IMAD R19, R22, -0xc0, R19 ;  /* 0xffffff4016137824 */ /* 0x000fe400078e0213 */
[----:B----4-:R-:W-:Y:S02]  /*10e0*/  IMAD R27, R21, -0xc0, R18 ;  /* 0xffffff40151b7824 */ /* 0x010fe400078e0212 */
[----:B------:R-:W-:Y:S01]  /*10f0*/  IMAD R25, R23, -0xc0, R20 ;  /* 0xffffff4017197824 */ /* 0x000fe200078e0214 */
[----:B------:R-:W-:Y:S01]  /*1100*/  ISETP.LT.AND P3, PT, R18, 0x300, !P0 ;  /* 0x000003001200780c */ /* 0x000fe20004761270 */
[--C-:B------:R-:W-:Y:S01]  /*1110*/  IMAD R19, R19, 0x40, R0.reuse ;  /* 0x0000004013137824 */ /* 0x100fe200078e0200 */
[----:B------:R-:W-:Y:S01]  /*1120*/  ISETP.LT.AND P2, PT, R20, 0x300, !P0 ;  /* 0x000003001400780c */ /* 0x000fe20004741270 */
[--C-:B------:R-:W-:Y:S01]  /*1130*/  IMAD R18, R27, 0x40, R0.reuse ;  /* 0x000000401b127824 */ /* 0x100fe200078e0200 */
[----:B------:R-:W-:Y:S01]  /*1140*/  LOP3.LUT R24, R16, 0xc00, RZ, 0xfc, !PT ;  /* 0x00000c0010187812 */ /* 0x000fe200078efcff */
[----:B------:R-:W-:Y:S01]  /*1150*/  IMAD R20, R25, 0x40, R0 ;  /* 0x0000004019147824 */ /* 0x000fe200078e0200 */
[----:B------:R-:W-:Y:S01]  /*1160*/  ISETP.LT.AND P0, PT, R17, 0x300, !P0 ;  /* 0x000003001100780c */ /* 0x000fe20004701270 */
[----:B------:R-:W-:Y:S01]  /*1170*/  IMAD R25, R22, 0x14000, R19 ;  /* 0x0001400016197824 */ /* 0x000fe200078e0213 */
[----:B------:R-:W-:Y:S01]  /*1180*/  SHF.R.U32.HI R24, RZ, 0x4, R24 ;  /* 0x00000004ff187819 */ /* 0x000fe20000011618 */
[----:B------:R-:W-:-:S02]  /*1190*/  IMAD R19, R21, 0x14000, R18 ;  /* 0x0001400015137824 */ /* 0x000fc400078e0212 */
[----:B------:R-:W-:Y:S01]  /*11a0*/  IMAD R21, R23, 0x14000, R20 ;  /* 0x0001400017157824 */ /* 0x000fe200078e0214 */
[----:B------:R-:W-:Y:S01]  /*11b0*/  LOP3.LUT R24, R24, 0xfc, RZ, 0xc0, !PT ;  /* 0x000000fc18187812 */ /* 0x000fe200078ec0ff */
[----:B-1----:R-:W-:-:S04]  /*11c0*/  IMAD.WIDE R18, R19, 0x4, R2 ;  /* 0x0000000413127825 */ /* 0x002fc800078e0202 */
[----:B------:R-:W-:Y:S01]  /*11d0*/  IMAD.WIDE R20, R21, 0x4, R2 ;  /* 0x0000000415147825 */ /* 0x000fe200078e0202 */
[----:B------:R-:W-:-:S03]  /*11e0*/  IADD3 R27, R24, UR4, RZ ;  /* 0x00000004181b7c10 */ /* 0x000fc6000fffe0ff */
[----:B------:R-:W-:Y:S01]  /*11f0*/  IMAD.WIDE R22, R25, 0x4, R2 ;  /* 0x0000000419167825 */ /* 0x000fe200078e0202 */
[----:B--2---:R1:W-:Y:S04]  /*1200*/  @P3 STG.E.128 desc[UR6][R18.64], R4 ;  /* 0x0000000412003986 */ /* 0x0043e8000c101d06 */
[----:B---3--:R1:W-:Y:S01]  /*1210*/  @P2 STG.E.128 desc[UR6][R20.64], R8 ;  /* 0x0000000814002986 */ /* 0x0083e2000c101d06 */
[----:B------:R-:W-:-:S03]  /*1220*/  IMAD R27, R16, 0x4, R27 ;  /* 0x00000004101b7824 */ /* 0x000fc600078e021b */
[----:B-----5:R1:W-:Y:S01]  /*1230*/  @P1 STG.E.128 desc[UR6][R22.64], R12 ;  /* 0x0000000c16001986 */ /* 0x0203e2000c101d06 */
[----:B------:R-:W-:Y:S05]  /*1240*/  @!P0 EXIT ;  /* 0x000000000000894d */ /* 0x000fea0003800000 */
[----:B-1----:R-:W-:Y:S01]  /*1250*/  LDS R4, [R27+0x3000] ;  /* 0x003000001b047984 */ /* 0x002fe20000000800 */
[----:B------:R-:W-:-:S03]  /*1260*/  IMAD.HI R8, R17, 0x2aaaaaab, RZ ;  /* 0x2aaaaaab11087827 */ /* 0x000fc600078e02ff */
[----:B------:R-:W-:Y:S02]  /*1270*/  LDS R5, [R27+0x3004] ;  /* 0x003004001b057984 */ /* 0x000fe40000000800 */
[----:B------:R-:W-:Y:S02]  /*1280*/  SHF.R.U32.HI R9, RZ, 0x1f, R8 ;  /* 0x0000001fff097819 */ /* 0x000fe40000011608 */
[----:B------:R-:W-:Y:S02]  /*1290*/  LDS R6, [R27+0x3008] ;  /* 0x003008001b067984 */ /* 0x000fe40000000800 */
[----:B------:R-:W-:Y:S02]  /*12a0*/  LEA.HI.SX32 R8, R8, R9, 0x1b ;  /* 0x0000000908087211 */ /* 0x000fe400078fdaff */
[----:B------:R-:W0:Y:S03]  /*12b0*/  LDS R7, [R27+0x300c] ;  /* 0x00300c001b077984 */ /* 0x000e260000000800 */
[----:B------:R-:W-:-:S04]  /*12c0*/  IMAD R17, R8, -0xc0, R17 ;  /* 0xffffff4008117824 */ /* 0x000fc800078e0211 */
[----:B------:R-:W-:-:S04]  /*12d0*/  IMAD R17, R17, 0x40, R0 ;  /* 0x0000004011117824 */ /* 0x000fc800078e0200 */
[----:B------:R-:W-:-:S04]  /*12e0*/  IMAD R17, R8, 0x14000, R17 ;  /* 0x0001400008117824 */ /* 0x000fc800078e0211 */
[----:B------:R-:W-:-:S05]  /*12f0*/  IMAD.WIDE R2, R17, 0x4, R2 ;  /* 0x0000000411027825 */ /* 0x000fca00078e0202 */
[----:B0-----:R-:W-:Y:S01]  /*1300*/  STG.E.128 desc[UR6][R2.64], R4 ;  /* 0x0000000402007986 */ /* 0x001fe2000c101d06 */
[----:B------:R-:W-:Y:S05]  /*1310*/  EXIT ;  /* 0x000000000000794d */ /* 0x000fea0003800000 */
.L_x_0:
[----:B------:R-:W-:-:S00]  /*1320*/  BRA `(.L_x_0) ;  /* 0xfffffffc00fc7947 */ /* 0x000fc0000383ffff */
[----:B------:R-:W-:-:S00]  /*1330*/  NOP ;  /* 0x0000000000007918 */ /* 0x000fc00000000000 */
        /* <DEDUP_REMOVED lines=12> */
.L_x_1:


//--------------------- .nv.global.init           --------------------------
	.section	.nv.global.init,"aw",@progbits
.nv.global.init:
	.type		_$_str,@object
	.size		_$_str,(_$_str_$_2 - _$_str)
_$_str:
        /*0000*/ 	.byte	0x5f, 0x5f, 0x43, 0x55, 0x44, 0x41, 0x5f, 0x46, 0x54, 0x5a, 0x00
	.type		_$_str_$_2,@object
	.size		_$_str_$_2,(.L_1 - _$_str_$_2)
_$_str_$_2:
        /*000b*/ 	.byte	0x5f, 0x5f, 0x43, 0x55, 0x44, 0x41, 0x5f, 0x50, 0x52, 0x45, 0x43, 0x5f, 0x53, 0x51, 0x52, 0x54
        /*001b*/ 	.byte	0x00
.L_1:


//--------------------- .nv.shared.triton_poi_fused__native_batch_norm_legit_no_training_relu_44 --------------------------
	.section	.nv.shared.triton_poi_fused__native_batch_norm_legit_no_training_relu_44,"aw",@nobits
	.sectionflags	@""
	.align	16
	.zero		1024


//--------------------- .nv.constant0.triton_poi_fused__native_batch_norm_legit_no_training_relu_44 --------------------------
	.section	.nv.constant0.triton_poi_fused__native_batch_norm_legit_no_training_relu_44,"a",@progbits
	.sectionflags	@""
	.align	4
.nv.constant0.triton_poi_fused__native_batch_norm_legit_no_training_relu_44:
	.zero		584
